//
// Generated by NVIDIA NVVM Compiler
//
// Compiler Build ID: CL-36424714
// Cuda compilation tools, release 13.0, V13.0.88
// Based on NVVM 20.0.0
//

.version 9.0
.target sm_100
.address_size 64

	// .globl	_Z33count_token_occurrences_optimizedPKciS0_iPiii
.extern .shared .align 16 .b8 shared_data[];

.visible .entry _Z33count_token_occurrences_optimizedPKciS0_iPiii(
	.param .u64 .ptr .align 1 _Z33count_token_occurrences_optimizedPKciS0_iPiii_param_0,
	.param .u32 _Z33count_token_occurrences_optimizedPKciS0_iPiii_param_1,
	.param .u64 .ptr .align 1 _Z33count_token_occurrences_optimizedPKciS0_iPiii_param_2,
	.param .u32 _Z33count_token_occurrences_optimizedPKciS0_iPiii_param_3,
	.param .u64 .ptr .align 1 _Z33count_token_occurrences_optimizedPKciS0_iPiii_param_4,
	.param .u32 _Z33count_token_occurrences_optimizedPKciS0_iPiii_param_5,
	.param .u32 _Z33count_token_occurrences_optimizedPKciS0_iPiii_param_6
)
{
	.reg .pred 	%p<16>;
	.reg .b16 	%rs<11>;
	.reg .b32 	%r<22>;
	.reg .b64 	%rd<17>;

	ld.param.u64 	%rd6, [_Z33count_token_occurrences_optimizedPKciS0_iPiii_param_0];
	ld.param.u32 	%r9, [_Z33count_token_occurrences_optimizedPKciS0_iPiii_param_1];
	ld.param.u64 	%rd4, [_Z33count_token_occurrences_optimizedPKciS0_iPiii_param_2];
	ld.param.u32 	%r10, [_Z33count_token_occurrences_optimizedPKciS0_iPiii_param_3];
	ld.param.u64 	%rd5, [_Z33count_token_occurrences_optimizedPKciS0_iPiii_param_4];
	ld.param.u32 	%r11, [_Z33count_token_occurrences_optimizedPKciS0_iPiii_param_5];
	ld.param.u32 	%r12, [_Z33count_token_occurrences_optimizedPKciS0_iPiii_param_6];
	cvta.to.global.u64 	%rd1, %rd6;
	mov.u32 	%r1, %ntid.x;
	mov.u32 	%r13, %ctaid.x;
	mov.u32 	%r2, %tid.x;
	mad.lo.s32 	%r3, %r1, %r13, %r2;
	setp.ge.s32 	%p1, %r3, %r9;
	@%p1 bra 	$L__BB0_14;
	cvt.s64.s32 	%rd7, %r3;
	add.s64 	%rd2, %rd1, %rd7;
	ld.global.u8 	%rs1, [%rd2];
	mov.u32 	%r14, shared_data;
	add.s32 	%r4, %r14, %r2;
	st.shared.u8 	[%r4], %rs1;
	add.s32 	%r15, %r10, -1;
	setp.ge.s32 	%p2, %r2, %r15;
	add.s32 	%r5, %r3, %r1;
	setp.ge.u32 	%p3, %r5, %r9;
	or.pred  	%p4, %p3, %p2;
	@%p4 bra 	$L__BB0_3;
	cvt.u64.u32 	%rd8, %r5;
	add.s64 	%rd9, %rd1, %rd8;
	ld.global.u8 	%rs2, [%rd9];
	add.s32 	%r16, %r4, %r1;
	st.shared.u8 	[%r16], %rs2;
$L__BB0_3:
	bar.sync 	0;
	add.s32 	%r6, %r10, %r3;
	setp.gt.s32 	%p5, %r6, %r9;
	@%p5 bra 	$L__BB0_14;
	setp.lt.s32 	%p6, %r10, 1;
	@%p6 bra 	$L__BB0_8;
	cvta.to.global.u64 	%rd3, %rd4;
	mov.b32 	%r21, 0;
	bra.uni 	$L__BB0_7;
$L__BB0_6:
	add.s32 	%r21, %r21, 1;
	setp.eq.s32 	%p8, %r21, %r10;
	@%p8 bra 	$L__BB0_8;
$L__BB0_7:
	add.s32 	%r18, %r4, %r21;
	ld.shared.u8 	%rs3, [%r18];
	cvt.u64.u32 	%rd10, %r21;
	add.s64 	%rd11, %rd3, %rd10;
	ld.global.u8 	%rs4, [%rd11];
	setp.eq.s16 	%p7, %rs3, %rs4;
	@%p7 bra 	$L__BB0_6;
	bra.uni 	$L__BB0_14;
$L__BB0_8:
	setp.lt.s32 	%p9, %r3, 1;
	@%p9 bra 	$L__BB0_10;
	add.s32 	%r19, %r3, -1;
	cvt.u64.u32 	%rd12, %r19;
	add.s64 	%rd13, %rd1, %rd12;
	ld.global.u8 	%rs5, [%rd13];
	add.s16 	%rs6, %rs5, -97;
	and.b16  	%rs7, %rs6, 255;
	setp.lt.u16 	%p10, %rs7, 26;
	@%p10 bra 	$L__BB0_14;
$L__BB0_10:
	setp.ge.s32 	%p11, %r6, %r9;
	@%p11 bra 	$L__BB0_12;
	cvt.s64.s32 	%rd14, %r10;
	add.s64 	%rd15, %rd2, %rd14;
	ld.global.u8 	%rs8, [%rd15];
	add.s16 	%rs9, %rs8, -97;
	and.b16  	%rs10, %rs9, 255;
	setp.lt.u16 	%p12, %rs10, 26;
	@%p12 bra 	$L__BB0_14;
$L__BB0_12:
	setp.lt.s32 	%p13, %r3, %r11;
	setp.gt.s32 	%p14, %r6, %r12;
	or.pred  	%p15, %p13, %p14;
	@%p15 bra 	$L__BB0_14;
	cvta.to.global.u64 	%rd16, %rd5;
	atom.global.add.u32 	%r20, [%rd16], 1;
$L__BB0_14:
	ret;

}


// ===== COMPILED SASS (sm_100) =====

	.target	sm_100

	.elftype	@"ET_EXEC"


//--------------------- .note.nv.tkinfo           --------------------------
	.section	.note.nv.tkinfo,"",@"SHT_NOTE"
	.sectionflags	@"SHF_NOTE_NV_TKINFO"
	.tkinfo
        /*0018*/ 	.word	0x00000002
        /*0030*/ 	.string	""
        /*0030*/ 	.string	"ptxas"
        /*0030*/ 	.string	"Cuda compilation tools, release 13.0, V13.0.88"
        /*0030*/ 	.string	"Build cuda_13.0.r13.0/compiler.36424714_0"
        /*0030*/ 	.string	"-arch sm_100 -m 64 "



//--------------------- .note.nv.cuinfo           --------------------------
	.section	.note.nv.cuinfo,"",@"SHT_NOTE"
	.sectionflags	@"SHF_NOTE_NV_CUINFO"
        /*0018*/ 	.short	0x0002
        /*001a*/ 	.short	0x0064
        /*001c*/ 	.short	0x0082
	.zero		2


//--------------------- .nv.info                  --------------------------
	.section	.nv.info,"",@"SHT_CUDA_INFO"
	.align	4


	//----- nvinfo : EIATTR_REGCOUNT
	.align		4
        /*0000*/ 	.byte	0x04, 0x2f
        /*0002*/ 	.short	(.L_1 - .L_0)
	.align		4
.L_0:
        /*0004*/ 	.word	index@(_Z33count_token_occurrences_optimizedPKciS0_iPiii)
        /*0008*/ 	.word	0x0000000e


	//----- nvinfo : EIATTR_FRAME_SIZE
	.align		4
.L_1:
        /*000c*/ 	.byte	0x04, 0x11
        /*000e*/ 	.short	(.L_3 - .L_2)
	.align		4
.L_2:
        /*0010*/ 	.word	index@(_Z33count_token_occurrences_optimizedPKciS0_iPiii)
        /*0014*/ 	.word	0x00000000


	//----- nvinfo : EIATTR_MIN_STACK_SIZE
	.align		4
.L_3:
        /*0018*/ 	.byte	0x04, 0x12
        /*001a*/ 	.short	(.L_5 - .L_4)
	.align		4
.L_4:
        /*001c*/ 	.word	index@(_Z33count_token_occurrences_optimizedPKciS0_iPiii)
        /*0020*/ 	.word	0x00000000
.L_5:


//--------------------- .nv.compat                --------------------------
	.section	.nv.compat,"",@"SHT_CUDA_COMPAT_INFO"
	.align	4
        /*0000*/ 	.byte	0x02, 0x09, 0x00, 0x00, 0x02, 0x02, 0x01, 0x00, 0x02, 0x05, 0x05, 0x00, 0x03, 0x07, 0x01, 0x01
        /*0010*/ 	.byte	0x02, 0x03, 0x00, 0x00, 0x02, 0x06, 0x01, 0x00, 0x04, 0x0b, 0x08, 0x00, 0x09, 0x00, 0x00, 0x00
        /*0020*/ 	.byte	0x00, 0x00, 0x00, 0x00


//--------------------- .nv.info._Z33count_token_occurrences_optimizedPKciS0_iPiii --------------------------
	.section	.nv.info._Z33count_token_occurrences_optimizedPKciS0_iPiii,"",@"SHT_CUDA_INFO"
	.sectionflags	@""
	.align	4


	//----- nvinfo : EIATTR_CUDA_API_VERSION
	.align		4
        /*0000*/ 	.byte	0x04, 0x37
        /*0002*/ 	.short	(.L_7 - .L_6)
.L_6:
        /*0004*/ 	.word	0x00000082


	//----- nvinfo : EIATTR_KPARAM_INFO
	.align		4
.L_7:
        /*0008*/ 	.byte	0x04, 0x17
        /*000a*/ 	.short	(.L_9 - .L_8)
.L_8:
        /*000c*/ 	.word	0x00000000
        /*0010*/ 	.short	0x0006
        /*0012*/ 	.short	0x002c
        /*0014*/ 	.byte	0x00, 0xf0, 0x11, 0x00


	//----- nvinfo : EIATTR_KPARAM_INFO
	.align		4
.L_9:
        /*0018*/ 	.byte	0x04, 0x17
        /*001a*/ 	.short	(.L_11 - .L_10)
.L_10:
        /*001c*/ 	.word	0x00000000
        /*0020*/ 	.short	0x0005
        /*0022*/ 	.short	0x0028
        /*0024*/ 	.byte	0x00, 0xf0, 0x11, 0x00


	//----- nvinfo : EIATTR_KPARAM_INFO
	.align		4
.L_11:
        /*0028*/ 	.byte	0x04, 0x17
        /*002a*/ 	.short	(.L_13 - .L_12)
.L_12:
        /*002c*/ 	.word	0x00000000
        /*0030*/ 	.short	0x0004
        /*0032*/ 	.short	0x0020
        /*0034*/ 	.byte	0x00, 0xf5, 0x21, 0x00


	//----- nvinfo : EIATTR_KPARAM_INFO
	.align		4
.L_13:
        /*0038*/ 	.byte	0x04, 0x17
        /*003a*/ 	.short	(.L_15 - .L_14)
.L_14:
        /*003c*/ 	.word	0x00000000
        /*0040*/ 	.short	0x0003
        /*0042*/ 	.short	0x0018
        /*0044*/ 	.byte	0x00, 0xf0, 0x11, 0x00


	//----- nvinfo : EIATTR_KPARAM_INFO
	.align		4
.L_15:
        /*0048*/ 	.byte	0x04, 0x17
        /*004a*/ 	.short	(.L_17 - .L_16)
.L_16:
        /*004c*/ 	.word	0x00000000
        /*0050*/ 	.short	0x0002
        /*0052*/ 	.short	0x0010
        /*0054*/ 	.byte	0x00, 0xf5, 0x21, 0x00


	//----- nvinfo : EIATTR_KPARAM_INFO
	.align		4
.L_17:
        /*0058*/ 	.byte	0x04, 0x17
        /*005a*/ 	.short	(.L_19 - .L_18)
.L_18:
        /*005c*/ 	.word	0x00000000
        /*0060*/ 	.short	0x0001
        /*0062*/ 	.short	0x0008
        /*0064*/ 	.byte	0x00, 0xf0, 0x11, 0x00


	//----- nvinfo : EIATTR_KPARAM_INFO
	.align		4
.L_19:
        /*0068*/ 	.byte	0x04, 0x17
        /*006a*/ 	.short	(.L_21 - .L_20)
.L_20:
        /*006c*/ 	.word	0x00000000
        /*0070*/ 	.short	0x0000
        /*0072*/ 	.short	0x0000
        /*0074*/ 	.byte	0x00, 0xf5, 0x21, 0x00


	//----- nvinfo : EIATTR_SPARSE_MMA_MASK
	.align		4
.L_21:
        /*0078*/ 	.byte	0x03, 0x50
        /*007a*/ 	.short	0x0000


	//----- nvinfo : EIATTR_MAXREG_COUNT
	.align		4
        /*007c*/ 	.byte	0x03, 0x1b
        /*007e*/ 	.short	0x00ff


	//----- nvinfo : EIATTR_NUM_BARRIERS
	.align		4
        /*0080*/ 	.byte	0x02, 0x4c
        /*0082*/ 	.byte	0x01
	.zero		1


	//----- nvinfo : EIATTR_MERCURY_ISA_VERSION
	.align		4
        /*0084*/ 	.byte	0x03, 0x5f
        /*0086*/ 	.short	0x0101


	//----- nvinfo : EIATTR_INT_WARP_WIDE_INSTR_OFFSETS
	.align		4
        /*0088*/ 	.byte	0x04, 0x31
        /*008a*/ 	.short	(.L_23 - .L_22)


	//   ....[0]....
.L_22:
        /*008c*/ 	.word	0x000004f0


	//----- nvinfo : EIATTR_VRC_CTA_INIT_COUNT
	.align		4
.L_23:
        /*0090*/ 	.byte	0x02, 0x4a
	.zero		1
	.zero		1


	//----- nvinfo : EIATTR_EXIT_INSTR_OFFSETS
	.align		4
        /*0094*/ 	.byte	0x04, 0x1c
        /*0096*/ 	.short	(.L_25 - .L_24)


	//   ....[0]....
.L_24:
        /*0098*/ 	.word	0x00000070


	//   ....[1]....
        /*009c*/ 	.word	0x000001f0


	//   ....[2]....
        /*00a0*/ 	.word	0x000002d0


	//   ....[3]....
        /*00a4*/ 	.word	0x000003b0


	//   ....[4]....
        /*00a8*/ 	.word	0x00000470


	//   ....[5]....
        /*00ac*/ 	.word	0x000004c0


	//   ....[6]....
        /*00b0*/ 	.word	0x00000540


	//----- nvinfo : EIATTR_CRS_STACK_SIZE
	.align		4
.L_25:
        /*00b4*/ 	.byte	0x04, 0x1e
        /*00b6*/ 	.short	(.L_27 - .L_26)
.L_26:
        /*00b8*/ 	.word	0x00000000


	//----- nvinfo : EIATTR_CBANK_PARAM_SIZE
	.align		4
.L_27:
        /*00bc*/ 	.byte	0x03, 0x19
        /*00be*/ 	.short	0x0030


	//----- nvinfo : EIATTR_PARAM_CBANK
	.align		4
        /*00c0*/ 	.byte	0x04, 0x0a
        /*00c2*/ 	.short	(.L_29 - .L_28)
	.align		4
.L_28:
        /*00c4*/ 	.word	index@(.nv.constant0._Z33count_token_occurrences_optimizedPKciS0_iPiii)
        /*00c8*/ 	.short	0x0380
        /*00ca*/ 	.short	0x0030


	//----- nvinfo : EIATTR_SW_WAR
	.align		4
.L_29:
        /*00cc*/ 	.byte	0x04, 0x36
        /*00ce*/ 	.short	(.L_31 - .L_30)
.L_30:
        /*00d0*/ 	.word	0x00000008
.L_31:


//--------------------- .nv.callgraph             --------------------------
	.section	.nv.callgraph,"",@"SHT_CUDA_CALLGRAPH"
	.align	4
	.sectionentsize	8
	.align		4
        /*0000*/ 	.word	0x00000000
	.align		4
        /*0004*/ 	.word	0xffffffff
	.align		4
        /*0008*/ 	.word	0x00000000
	.align		4
        /*000c*/ 	.word	0xfffffffe
	.align		4
        /*0010*/ 	.word	0x00000000
	.align		4
        /*0014*/ 	.word	0xfffffffd
	.align		4
        /*0018*/ 	.word	0x00000000
	.align		4
        /*001c*/ 	.word	0xfffffffc


//--------------------- .text._Z33count_token_occurrences_optimizedPKciS0_iPiii --------------------------
	.section	.text._Z33count_token_occurrences_optimizedPKciS0_iPiii,"ax",@progbits
	.align	128
        .global         _Z33count_token_occurrences_optimizedPKciS0_iPiii
        .type           _Z33count_token_occurrences_optimizedPKciS0_iPiii,@function
        .size           _Z33count_token_occurrences_optimizedPKciS0_iPiii,(.L_x_7 - _Z33count_token_occurrences_optimizedPKciS0_iPiii)
        .other          _Z33count_token_occurrences_optimizedPKciS0_iPiii,@"STO_CUDA_ENTRY STV_DEFAULT"
_Z33count_token_occurrences_optimizedPKciS0_iPiii:
.text._Z33count_token_occurrences_optimizedPKciS0_iPiii:
[----:B------:R-:W-:Y:S01]  /*0000*/  LDC R1, c[0x0][0x37c] ;  /* 0x0000df00ff017b82 */ /* 0x000fe20000000800 */
[----:B------:R-:W0:Y:S01]  /*0010*/  S2R R0, SR_CTAID.X ;  /* 0x0000000000007919 */ /* 0x000e220000002500 */
[----:B------:R-:W0:Y:S01]  /*0020*/  LDCU UR8, c[0x0][0x360] ;  /* 0x00006c00ff0877ac */ /* 0x000e220008000800 */
[----:B------:R-:W0:Y:S01]  /*0030*/  S2R R9, SR_TID.X ;  /* 0x0000000000097919 */ /* 0x000e220000002100 */
[----:B------:R-:W1:Y:S01]  /*0040*/  LDCU UR9, c[0x0][0x388] ;  /* 0x00007100ff0977ac */ /* 0x000e620008000800 */
[----:B0-----:R-:W-:-:S05]  /*0050*/  IMAD R0, R0, UR8, R9 ;  /* 0x0000000800007c24 */ /* 0x001fca000f8e0209 */
[----:B-1----:R-:W-:-:S13]  /*0060*/  ISETP.GE.AND P0, PT, R0, UR9, PT ;  /* 0x0000000900007c0c */ /* 0x002fda000bf06270 */
[----:B------:R-:W-:Y:S05]  /*0070*/  @P0 EXIT ;  /* 0x000000000000094d */ /* 0x000fea0003800000 */
[----:B------:R-:W0:Y:S01]  /*0080*/  LDCU UR4, c[0x0][0x398] ;  /* 0x00007300ff0477ac */ /* 0x000e220008000800 */
[----:B------:R-:W-:Y:S01]  /*0090*/  VIADD R4, R0, UR8 ;  /* 0x0000000800047c36 */ /* 0x000fe20008000000 */
[----:B------:R-:W1:Y:S01]  /*00a0*/  LDCU.64 UR6, c[0x0][0x358] ;  /* 0x00006b00ff0677ac */ /* 0x000e620008000a00 */
[----:B0-----:R-:W-:Y:S01]  /*00b0*/  IMAD.U32 R11, RZ, RZ, UR4 ;  /* 0x00000004ff0b7e24 */ /* 0x001fe2000f8e00ff */
[----:B------:R-:W0:Y:S03]  /*00c0*/  LDCU.64 UR4, c[0x0][0x380] ;  /* 0x00007000ff0477ac */ /* 0x000e260008000a00 */
[----:B------:R-:W-:-:S05]  /*00d0*/  VIADD R2, R11, 0xffffffff ;  /* 0xffffffff0b027836 */ /* 0x000fca0000000000 */
[----:B------:R-:W-:-:S04]  /*00e0*/  ISETP.GE.AND P0, PT, R9, R2, PT ;  /* 0x000000020900720c */ /* 0x000fc80003f06270 */
[----:B------:R-:W-:Y:S02]  /*00f0*/  ISETP.GE.U32.OR P0, PT, R4, UR9, P0 ;  /* 0x0000000904007c0c */ /* 0x000fe40008706470 */
[----:B0-----:R-:W-:-:S04]  /*0100*/  IADD3 R2, P1, PT, R0, UR4, RZ ;  /* 0x0000000400027c10 */ /* 0x001fc8000ff3e0ff */
[----:B------:R-:W-:-:S07]  /*0110*/  LEA.HI.X.SX32 R3, R0, UR5, 0x1, P1 ;  /* 0x0000000500037c11 */ /* 0x000fce00088f0eff */
[----:B------:R-:W-:Y:S01]  /*0120*/  @!P0 IADD3 R4, P2, PT, R4, UR4, RZ ;  /* 0x0000000404048c10 */ /* 0x000fe2000ff5e0ff */
[----:B-1----:R-:W2:Y:S04]  /*0130*/  LDG.E.U8 R6, desc[UR6][R2.64] ;  /* 0x0000000602067981 */ /* 0x002ea8000c1e1100 */
[----:B------:R-:W-:-:S05]  /*0140*/  @!P0 IMAD.X R5, RZ, RZ, UR5, P2 ;  /* 0x00000005ff058e24 */ /* 0x000fca00090e06ff */
[----:B------:R-:W3:Y:S01]  /*0150*/  @!P0 LDG.E.U8 R4, desc[UR6][R4.64] ;  /* 0x0000000604048981 */ /* 0x000ee2000c1e1100 */
[----:B------:R-:W0:Y:S01]  /*0160*/  S2UR UR5, SR_CgaCtaId ;  /* 0x00000000000579c3 */ /* 0x000e220000008800 */
[----:B------:R-:W-:Y:S01]  /*0170*/  UMOV UR4, 0x400 ;  /* 0x0000040000047882 */ /* 0x000fe20000000000 */
[----:B------:R-:W-:Y:S01]  /*0180*/  IMAD.IADD R8, R0, 0x1, R11 ;  /* 0x0000000100087824 */ /* 0x000fe200078e020b */
[----:B0-----:R-:W-:-:S06]  /*0190*/  ULEA UR4, UR5, UR4, 0x18 ;  /* 0x0000000405047291 */ /* 0x001fcc000f8ec0ff */
[----:B------:R-:W-:Y:S01]  /*01a0*/  VIADD R7, R9, UR4 ;  /* 0x0000000409077c36 */ /* 0x000fe20008000000 */
[----:B------:R-:W-:Y:S02]  /*01b0*/  ISETP.GT.AND P1, PT, R8, UR9, PT ;  /* 0x0000000908007c0c */ /* 0x000fe4000bf24270 */
[----:B--2---:R0:W-:Y:S04]  /*01c0*/  STS.U8 [R9+UR4], R6 ;  /* 0x0000000609007988 */ /* 0x0041e80008000004 */
[----:B---3--:R0:W-:Y:S01]  /*01d0*/  @!P0 STS.U8 [R7+UR8], R4 ;  /* 0x0000000407008988 */ /* 0x0081e20008000008 */
[----:B------:R-:W-:Y:S06]  /*01e0*/  BAR.SYNC.DEFER_BLOCKING 0x0 ;  /* 0x0000000000007b1d */ /* 0x000fec0000010000 */
[----:B------:R-:W-:Y:S05]  /*01f0*/  @P1 EXIT ;  /* 0x000000000000194d */ /* 0x000fea0003800000 */
[----:B------:R-:W-:-:S13]  /*0200*/  ISETP.GE.AND P0, PT, R11, 0x1, PT ;  /* 0x000000010b00780c */ /* 0x000fda0003f06270 */
[----:B------:R-:W-:Y:S05]  /*0210*/  @!P0 BRA `(.L_x_0) ;  /* 0x0000000000388947 */ /* 0x000fea0003800000 */
[----:B------:R-:W1:Y:S01]  /*0220*/  LDC R11, c[0x0][0x398] ;  /* 0x0000e600ff0b7b82 */ /* 0x000e620000000800 */
[----:B------:R-:W2:Y:S01]  /*0230*/  LDCU.64 UR10, c[0x0][0x390] ;  /* 0x00007200ff0a77ac */ /* 0x000ea20008000a00 */
[----:B------:R-:W-:-:S05]  /*0240*/  UMOV UR4, URZ ;  /* 0x000000ff00047c82 */ /* 0x000fca0008000000 */
.L_x_1:
[----:B--2---:R-:W-:Y:S02]  /*0250*/  UIADD3 UR5, UP0, UPT, UR4, UR10, URZ ;  /* 0x0000000a04057290 */ /* 0x004fe4000ff1e0ff */
[----:B0-----:R-:W0:Y:S02]  /*0260*/  LDS.U8 R6, [R7+UR4] ;  /* 0x0000000407067984 */ /* 0x001e240008000000 */
[----:B------:R-:W-:Y:S02]  /*0270*/  UIADD3.X UR8, UPT, UPT, URZ, UR11, URZ, UP0, !UPT ;  /* 0x0000000bff087290 */ /* 0x000fe400087fe4ff */
[----:B------:R-:W-:-:S04]  /*0280*/  IMAD.U32 R4, RZ, RZ, UR5 ;  /* 0x00000005ff047e24 */ /* 0x000fc8000f8e00ff */
[----:B------:R-:W-:-:S06]  /*0290*/  IMAD.U32 R5, RZ, RZ, UR8 ;  /* 0x00000008ff057e24 */ /* 0x000fcc000f8e00ff */
[----:B------:R-:W0:Y:S01]  /*02a0*/  LDG.E.U8 R5, desc[UR6][R4.64] ;  /* 0x0000000604057981 */ /* 0x000e22000c1e1100 */
[----:B------:R-:W-:Y:S01]  /*02b0*/  UIADD3 UR4, UPT, UPT, UR4, 0x1, URZ ;  /* 0x0000000104047890 */ /* 0x000fe2000fffe0ff */
[----:B0-----:R-:W-:-:S13]  /*02c0*/  ISETP.NE.AND P0, PT, R6, R5, PT ;  /* 0x000000050600720c */ /* 0x001fda0003f05270 */
[----:B------:R-:W-:Y:S05]  /*02d0*/  @P0 EXIT ;  /* 0x000000000000094d */ /* 0x000fea0003800000 */
[----:B-1----:R-:W-:-:S13]  /*02e0*/  ISETP.NE.AND P0, PT, R11, UR4, PT ;  /* 0x000000040b007c0c */ /* 0x002fda000bf05270 */
[----:B------:R-:W-:Y:S05]  /*02f0*/  @P0 BRA `(.L_x_1) ;  /* 0xfffffffc00d40947 */ /* 0x000fea000383ffff */
.L_x_0:
[----:B------:R-:W-:Y:S01]  /*0300*/  ISETP.GE.AND P0, PT, R0, 0x1, PT ;  /* 0x000000010000780c */ /* 0x000fe20003f06270 */
[----:B------:R-:W-:-:S12]  /*0310*/  BSSY.RECONVERGENT B0, `(.L_x_2) ;  /* 0x000000b000007945 */ /* 0x000fd80003800200 */
[----:B------:R-:W-:Y:S05]  /*0320*/  @!P0 BRA `(.L_x_3) ;  /* 0x0000000000248947 */ /* 0x000fea0003800000 */
[----:B------:R-:W1:Y:S01]  /*0330*/  LDCU.64 UR4, c[0x0][0x380] ;  /* 0x00007000ff0477ac */ /* 0x000e620008000a00 */
[----:B0-----:R-:W-:-:S05]  /*0340*/  VIADD R4, R0, 0xffffffff ;  /* 0xffffffff00047836 */ /* 0x001fca0000000000 */
[----:B-1----:R-:W-:-:S05]  /*0350*/  IADD3 R4, P0, PT, R4, UR4, RZ ;  /* 0x0000000404047c10 */ /* 0x002fca000ff1e0ff */
[----:B------:R-:W-:-:S05]  /*0360*/  IMAD.X R5, RZ, RZ, UR5, P0 ;  /* 0x00000005ff057e24 */ /* 0x000fca00080e06ff */
[----:B------:R-:W2:Y:S02]  /*0370*/  LDG.E.U8 R4, desc[UR6][R4.64] ;  /* 0x0000000604047981 */ /* 0x000ea4000c1e1100 */
[----:B--2---:R-:W-:-:S05]  /*0380*/  VIADD R6, R4, 0xffffff9f ;  /* 0xffffff9f04067836 */ /* 0x004fca0000000000 */
[----:B------:R-:W-:-:S04]  /*0390*/  LOP3.LUT R6, R6, 0xff, RZ, 0xc0, !PT ;  /* 0x000000ff06067812 */ /* 0x000fc800078ec0ff */
[----:B------:R-:W-:-:S13]  /*03a0*/  ISETP.GE.U32.AND P0, PT, R6, 0x1a, PT ;  /* 0x0000001a0600780c */ /* 0x000fda0003f06070 */
[----:B------:R-:W-:Y:S05]  /*03b0*/  @!P0 EXIT ;  /* 0x000000000000894d */ /* 0x000fea0003800000 */
.L_x_3:
[----:B------:R-:W-:Y:S05]  /*03c0*/  BSYNC.RECONVERGENT B0 ;  /* 0x0000000000007941 */ /* 0x000fea0003800200 */
.L_x_2:
[----:B------:R-:W1:Y:S01]  /*03d0*/  LDCU UR4, c[0x0][0x388] ;  /* 0x00007100ff0477ac */ /* 0x000e620008000800 */
[----:B------:R-:W-:Y:S01]  /*03e0*/  BSSY.RECONVERGENT B0, `(.L_x_4) ;  /* 0x000000a000007945 */ /* 0x000fe20003800200 */
[----:B-1----:R-:W-:-:S13]  /*03f0*/  ISETP.GE.AND P0, PT, R8, UR4, PT ;  /* 0x0000000408007c0c */ /* 0x002fda000bf06270 */
[----:B------:R-:W-:Y:S05]  /*0400*/  @P0 BRA `(.L_x_5) ;  /* 0x00000000001c0947 */ /* 0x000fea0003800000 */
[----:B------:R-:W-:-:S04]  /*0410*/  IADD3 R2, P0, PT, R2, R11, RZ ;  /* 0x0000000b02027210 */ /* 0x000fc80007f1e0ff */
[----:B------:R-:W-:-:S05]  /*0420*/  LEA.HI.X.SX32 R3, R11, R3, 0x1, P0 ;  /* 0x000000030b037211 */ /* 0x000fca00000f0eff */
[----:B------:R-:W0:Y:S02]  /*0430*/  LDG.E.U8 R2, desc[UR6][R2.64] ;  /* 0x0000000602027981 */ /* 0x000e24000c1e1100 */
[----:B0-----:R-:W-:-:S05]  /*0440*/  VIADD R4, R2, 0xffffff9f ;  /* 0xffffff9f02047836 */ /* 0x001fca0000000000 */
[----:B------:R-:W-:-:S04]  /*0450*/  LOP3.LUT R4, R4, 0xff, RZ, 0xc0, !PT ;  /* 0x000000ff04047812 */ /* 0x000fc800078ec0ff */
[----:B------:R-:W-:-:S13]  /*0460*/  ISETP.GE.U32.AND P0, PT, R4, 0x1a, PT ;  /* 0x0000001a0400780c */ /* 0x000fda0003f06070 */
[----:B------:R-:W-:Y:S05]  /*0470*/  @!P0 EXIT ;  /* 0x000000000000894d */ /* 0x000fea0003800000 */
.L_x_5:
[----:B------:R-:W-:Y:S05]  /*0480*/  BSYNC.RECONVERGENT B0 ;  /* 0x0000000000007941 */ /* 0x000fea0003800200 */
.L_x_4:
[----:B------:R-:W1:Y:S02]  /*0490*/  LDCU.64 UR4, c[0x0][0x3a8] ;  /* 0x00007500ff0477ac */ /* 0x000e640008000a00 */
[----:B-1----:R-:W-:-:S04]  /*04a0*/  ISETP.GT.AND P0, PT, R8, UR5, PT ;  /* 0x0000000508007c0c */ /* 0x002fc8000bf04270 */
[----:B------:R-:W-:-:S13]  /*04b0*/  ISETP.LT.OR P0, PT, R0, UR4, P0 ;  /* 0x0000000400007c0c */ /* 0x000fda0008701670 */
[----:B------:R-:W-:Y:S05]  /*04c0*/  @P0 EXIT ;  /* 0x000000000000094d */ /* 0x000fea0003800000 */
[----:B------:R-:W1:Y:S01]  /*04d0*/  S2R R0, SR_LANEID ;  /* 0x0000000000007919 */ /* 0x000e620000000000 */
[----:B------:R-:W2:Y:S01]  /*04e0*/  LDC.64 R2, c[0x0][0x3a0] ;  /* 0x0000e800ff027b82 */ /* 0x000ea20000000a00 */
[----:B------:R-:W-:Y:S02]  /*04f0*/  VOTEU.ANY UR4, UPT, PT ;  /* 0x0000000000047886 */ /* 0x000fe400038e0100 */
[----:B------:R-:W-:Y:S02]  /*0500*/  UFLO.U32 UR5, UR4 ;  /* 0x00000004000572bd */ /* 0x000fe400080e0000 */
[----:B------:R-:W2:Y:S04]  /*0510*/  POPC R5, UR4 ;  /* 0x0000000400057d09 */ /* 0x000ea80008000000 */
[----:B-1----:R-:W-:-:S13]  /*0520*/  ISETP.EQ.U32.AND P0, PT, R0, UR5, PT ;  /* 0x0000000500007c0c */ /* 0x002fda000bf02070 */
[----:B--2---:R-:W-:Y:S01]  /*0530*/  @P0 REDG.E.ADD.STRONG.GPU desc[UR6][R2.64], R5 ;  /* 0x000000050200098e */ /* 0x004fe2000c12e106 */
[----:B------:R-:W-:Y:S05]  /*0540*/  EXIT ;  /* 0x000000000000794d */ /* 0x000fea0003800000 */
.L_x_6:
[----:B------:R-:W-:-:S00]  /*0550*/  BRA `(.L_x_6) ;  /* 0xfffffffc00fc7947 */ /* 0x000fc0000383ffff */
[----:B------:R-:W-:-:S00]  /*0560*/  NOP ;  /* 0x0000000000007918 */ /* 0x000fc00000000000 */
        /* <DEDUP_REMOVED lines=9> */
.L_x_7:


//--------------------- .nv.shared._Z33count_token_occurrences_optimizedPKciS0_iPiii --------------------------
	.section	.nv.shared._Z33count_token_occurrences_optimizedPKciS0_iPiii,"aw",@nobits
	.sectionflags	@""
	.align	16
	.zero		1024


//--------------------- .nv.shared.reserved.0     --------------------------
	.section	.nv.shared.reserved.0,"aw",@nobits
	.weak		__nv_reservedSMEM_offset_0_alias
	.size		__nv_reservedSMEM_offset_0_alias, 0, 64
	.other		__nv_reservedSMEM_offset_0_alias,@"STO_CUDA_RESERVED_SHARED STV_DEFAULT"
__nv_reservedSMEM_offset_0_alias:
	.zero		0
	.zero		64


//--------------------- .nv.constant0._Z33count_token_occurrences_optimizedPKciS0_iPiii --------------------------
	.section	.nv.constant0._Z33count_token_occurrences_optimizedPKciS0_iPiii,"a",@progbits
	.sectionflags	@""
	.align	4
.nv.constant0._Z33count_token_occurrences_optimizedPKciS0_iPiii:
	.zero		944


//--------------------- SYMBOLS --------------------------

	.type		.nv.reservedSmem.offset0,@object
	.size		.nv.reservedSmem.offset0,0x4
	.type		.nv.reservedSmem.cap,@object
	.size		.nv.reservedSmem.cap,0x4
